//
// Generated by NVIDIA NVVM Compiler
//
// Compiler Build ID: CL-36424714
// Cuda compilation tools, release 13.0, V13.0.88
// Based on NVVM 20.0.0
//

.version 9.0
.target sm_100
.address_size 64

	// .globl	_Z14exclusive_scanPi
// _ZZ14exclusive_scanPiE7temp_in has been demoted

.visible .entry _Z14exclusive_scanPi(
	.param .u64 .ptr .align 1 _Z14exclusive_scanPi_param_0
)
{
	.reg .pred 	%p<8>;
	.reg .b32 	%r<32>;
	.reg .b64 	%rd<5>;
	// demoted variable
	.shared .align 4 .b8 _ZZ14exclusive_scanPiE7temp_in[32];
	ld.param.u64 	%rd2, [_Z14exclusive_scanPi_param_0];
	cvta.to.global.u64 	%rd3, %rd2;
	mov.u32 	%r1, %tid.x;
	shl.b32 	%r3, %r1, 1;
	mul.wide.u32 	%rd4, %r3, 4;
	add.s64 	%rd1, %rd3, %rd4;
	ld.global.u32 	%r4, [%rd1+4];
	shl.b32 	%r5, %r1, 3;
	mov.u32 	%r6, _ZZ14exclusive_scanPiE7temp_in;
	add.s32 	%r2, %r6, %r5;
	st.shared.u32 	[%r2+4], %r4;
	bar.sync 	0;
	setp.gt.u32 	%p1, %r1, 3;
	@%p1 bra 	$L__BB0_2;
	ld.shared.u32 	%r7, [%r2+4];
	ld.shared.u32 	%r8, [%r2];
	bar.sync 	0;
	add.s32 	%r9, %r8, %r7;
	st.shared.u32 	[%r2+4], %r9;
$L__BB0_2:
	bar.sync 	0;
	add.s32 	%r10, %r1, -1;
	setp.gt.u32 	%p2, %r10, 2;
	@%p2 bra 	$L__BB0_4;
	ld.shared.u32 	%r11, [%r2+4];
	ld.shared.u32 	%r12, [%r2+-4];
	bar.sync 	0;
	add.s32 	%r13, %r12, %r11;
	st.shared.u32 	[%r2+4], %r13;
$L__BB0_4:
	bar.sync 	0;
	and.b32  	%r14, %r1, 1022;
	setp.ne.s32 	%p3, %r14, 2;
	@%p3 bra 	$L__BB0_6;
	ld.shared.u32 	%r15, [%r2+4];
	ld.shared.u32 	%r16, [%r2+-12];
	bar.sync 	0;
	add.s32 	%r17, %r16, %r15;
	st.shared.u32 	[%r2+4], %r17;
$L__BB0_6:
	bar.sync 	0;
	setp.ne.s32 	%p4, %r1, 0;
	@%p4 bra 	$L__BB0_8;
	mov.b32 	%r18, 0;
	st.shared.u32 	[_ZZ14exclusive_scanPiE7temp_in+28], %r18;
$L__BB0_8:
	setp.ne.s32 	%p5, %r1, 0;
	@%p5 bra 	$L__BB0_10;
	ld.shared.u32 	%r19, [_ZZ14exclusive_scanPiE7temp_in+28];
	ld.shared.u32 	%r20, [_ZZ14exclusive_scanPiE7temp_in+12];
	bar.sync 	0;
	add.s32 	%r21, %r20, %r19;
	st.shared.u32 	[_ZZ14exclusive_scanPiE7temp_in+28], %r21;
	st.shared.u32 	[_ZZ14exclusive_scanPiE7temp_in+12], %r19;
	bar.sync 	0;
$L__BB0_10:
	bar.sync 	0;
	setp.gt.u32 	%p6, %r1, 1;
	@%p6 bra 	$L__BB0_12;
	shl.b32 	%r22, %r1, 4;
	add.s32 	%r24, %r22, %r6;
	ld.shared.u32 	%r25, [%r24+12];
	ld.shared.u32 	%r26, [%r24+4];
	bar.sync 	0;
	add.s32 	%r27, %r26, %r25;
	st.shared.u32 	[%r24+12], %r27;
	st.shared.u32 	[%r24+4], %r25;
	bar.sync 	0;
$L__BB0_12:
	setp.gt.u32 	%p7, %r1, 3;
	bar.sync 	0;
	@%p7 bra 	$L__BB0_14;
	ld.shared.u32 	%r28, [%r2+4];
	ld.shared.u32 	%r29, [%r2];
	bar.sync 	0;
	add.s32 	%r30, %r29, %r28;
	st.shared.u32 	[%r2+4], %r30;
	st.shared.u32 	[%r2], %r28;
	bar.sync 	0;
$L__BB0_14:
	bar.sync 	0;
	ld.shared.u32 	%r31, [%r2+4];
	st.global.u32 	[%rd1+4], %r31;
	ret;

}


// ===== COMPILED SASS (sm_100) =====

	.target	sm_100

	.elftype	@"ET_EXEC"


//--------------------- .note.nv.tkinfo           --------------------------
	.section	.note.nv.tkinfo,"",@"SHT_NOTE"
	.sectionflags	@"SHF_NOTE_NV_TKINFO"
	.tkinfo
        /*0018*/ 	.word	0x00000002
        /*0030*/ 	.string	""
        /*0030*/ 	.string	"ptxas"
        /*0030*/ 	.string	"Cuda compilation tools, release 13.0, V13.0.88"
        /*0030*/ 	.string	"Build cuda_13.0.r13.0/compiler.36424714_0"
        /*0030*/ 	.string	"-arch sm_100 -m 64 "



//--------------------- .note.nv.cuinfo           --------------------------
	.section	.note.nv.cuinfo,"",@"SHT_NOTE"
	.sectionflags	@"SHF_NOTE_NV_CUINFO"
        /*0018*/ 	.short	0x0002
        /*001a*/ 	.short	0x0064
        /*001c*/ 	.short	0x0082
	.zero		2


//--------------------- .nv.info                  --------------------------
	.section	.nv.info,"",@"SHT_CUDA_INFO"
	.align	4


	//----- nvinfo : EIATTR_REGCOUNT
	.align		4
        /*0000*/ 	.byte	0x04, 0x2f
        /*0002*/ 	.short	(.L_1 - .L_0)
	.align		4
.L_0:
        /*0004*/ 	.word	index@(_Z14exclusive_scanPi)
        /*0008*/ 	.word	0x00000010


	//----- nvinfo : EIATTR_FRAME_SIZE
	.align		4
.L_1:
        /*000c*/ 	.byte	0x04, 0x11
        /*000e*/ 	.short	(.L_3 - .L_2)
	.align		4
.L_2:
        /*0010*/ 	.word	index@(_Z14exclusive_scanPi)
        /*0014*/ 	.word	0x00000000


	//----- nvinfo : EIATTR_MIN_STACK_SIZE
	.align		4
.L_3:
        /*0018*/ 	.byte	0x04, 0x12
        /*001a*/ 	.short	(.L_5 - .L_4)
	.align		4
.L_4:
        /*001c*/ 	.word	index@(_Z14exclusive_scanPi)
        /*0020*/ 	.word	0x00000000
.L_5:


//--------------------- .nv.compat                --------------------------
	.section	.nv.compat,"",@"SHT_CUDA_COMPAT_INFO"
	.align	4
        /*0000*/ 	.byte	0x02, 0x09, 0x00, 0x00, 0x02, 0x02, 0x01, 0x00, 0x02, 0x05, 0x05, 0x00, 0x03, 0x07, 0x01, 0x01
        /*0010*/ 	.byte	0x02, 0x03, 0x00, 0x00, 0x02, 0x06, 0x01, 0x00, 0x04, 0x0b, 0x08, 0x00, 0x09, 0x00, 0x00, 0x00
        /*0020*/ 	.byte	0x00, 0x00, 0x00, 0x00


//--------------------- .nv.info._Z14exclusive_scanPi --------------------------
	.section	.nv.info._Z14exclusive_scanPi,"",@"SHT_CUDA_INFO"
	.sectionflags	@""
	.align	4


	//----- nvinfo : EIATTR_CUDA_API_VERSION
	.align		4
        /*0000*/ 	.byte	0x04, 0x37
        /*0002*/ 	.short	(.L_7 - .L_6)
.L_6:
        /*0004*/ 	.word	0x00000082


	//----- nvinfo : EIATTR_KPARAM_INFO
	.align		4
.L_7:
        /*0008*/ 	.byte	0x04, 0x17
        /*000a*/ 	.short	(.L_9 - .L_8)
.L_8:
        /*000c*/ 	.word	0x00000000
        /*0010*/ 	.short	0x0000
        /*0012*/ 	.short	0x0000
        /*0014*/ 	.byte	0x00, 0xf5, 0x21, 0x00


	//----- nvinfo : EIATTR_SPARSE_MMA_MASK
	.align		4
.L_9:
        /*0018*/ 	.byte	0x03, 0x50
        /*001a*/ 	.short	0x0000


	//----- nvinfo : EIATTR_MAXREG_COUNT
	.align		4
        /*001c*/ 	.byte	0x03, 0x1b
        /*001e*/ 	.short	0x00ff


	//----- nvinfo : EIATTR_NUM_BARRIERS
	.align		4
        /*0020*/ 	.byte	0x02, 0x4c
        /*0022*/ 	.byte	0x01
	.zero		1


	//----- nvinfo : EIATTR_MERCURY_ISA_VERSION
	.align		4
        /*0024*/ 	.byte	0x03, 0x5f
        /*0026*/ 	.short	0x0101


	//----- nvinfo : EIATTR_VRC_CTA_INIT_COUNT
	.align		4
        /*0028*/ 	.byte	0x02, 0x4a
	.zero		1
	.zero		1


	//----- nvinfo : EIATTR_EXIT_INSTR_OFFSETS
	.align		4
        /*002c*/ 	.byte	0x04, 0x1c
        /*002e*/ 	.short	(.L_11 - .L_10)


	//   ....[0]....
.L_10:
        /*0030*/ 	.word	0x00000430


	//----- nvinfo : EIATTR_CRS_STACK_SIZE
	.align		4
.L_11:
        /*0034*/ 	.byte	0x04, 0x1e
        /*0036*/ 	.short	(.L_13 - .L_12)
.L_12:
        /*0038*/ 	.word	0x00000000


	//----- nvinfo : EIATTR_CBANK_PARAM_SIZE
	.align		4
.L_13:
        /*003c*/ 	.byte	0x03, 0x19
        /*003e*/ 	.short	0x0008


	//----- nvinfo : EIATTR_PARAM_CBANK
	.align		4
        /*0040*/ 	.byte	0x04, 0x0a
        /*0042*/ 	.short	(.L_15 - .L_14)
	.align		4
.L_14:
        /*0044*/ 	.word	index@(.nv.constant0._Z14exclusive_scanPi)
        /*0048*/ 	.short	0x0380
        /*004a*/ 	.short	0x0008


	//----- nvinfo : EIATTR_SW_WAR
	.align		4
.L_15:
        /*004c*/ 	.byte	0x04, 0x36
        /*004e*/ 	.short	(.L_17 - .L_16)
.L_16:
        /*0050*/ 	.word	0x00000008
.L_17:


//--------------------- .nv.callgraph             --------------------------
	.section	.nv.callgraph,"",@"SHT_CUDA_CALLGRAPH"
	.align	4
	.sectionentsize	8
	.align		4
        /*0000*/ 	.word	0x00000000
	.align		4
        /*0004*/ 	.word	0xffffffff
	.align		4
        /*0008*/ 	.word	0x00000000
	.align		4
        /*000c*/ 	.word	0xfffffffe
	.align		4
        /*0010*/ 	.word	0x00000000
	.align		4
        /*0014*/ 	.word	0xfffffffd
	.align		4
        /*0018*/ 	.word	0x00000000
	.align		4
        /*001c*/ 	.word	0xfffffffc


//--------------------- .text._Z14exclusive_scanPi --------------------------
	.section	.text._Z14exclusive_scanPi,"ax",@progbits
	.align	128
        .global         _Z14exclusive_scanPi
        .type           _Z14exclusive_scanPi,@function
        .size           _Z14exclusive_scanPi,(.L_x_2 - _Z14exclusive_scanPi)
        .other          _Z14exclusive_scanPi,@"STO_CUDA_ENTRY STV_DEFAULT"
_Z14exclusive_scanPi:
.text._Z14exclusive_scanPi:
[----:B------:R-:W-:Y:S01]  /*0000*/  LDC R1, c[0x0][0x37c] ;  /* 0x0000df00ff017b82 */ /* 0x000fe20000000800 */
[----:B------:R-:W0:Y:S07]  /*0010*/  S2R R8, SR_TID.X ;  /* 0x0000000000087919 */ /* 0x000e2e0000002100 */
[----:B------:R-:W1:Y:S01]  /*0020*/  LDC.64 R2, c[0x0][0x380] ;  /* 0x0000e000ff027b82 */ /* 0x000e620000000a00 */
[----:B------:R-:W2:Y:S01]  /*0030*/  LDCU.64 UR6, c[0x0][0x358] ;  /* 0x00006b00ff0677ac */ /* 0x000ea20008000a00 */
[----:B0-----:R-:W-:-:S04]  /*0040*/  IMAD.SHL.U32 R5, R8, 0x2, RZ ;  /* 0x0000000208057824 */ /* 0x001fc800078e00ff */
[----:B-1----:R-:W-:-:S05]  /*0050*/  IMAD.WIDE.U32 R2, R5, 0x4, R2 ;  /* 0x0000000405027825 */ /* 0x002fca00078e0002 */
[----:B--2---:R-:W2:Y:S01]  /*0060*/  LDG.E R0, desc[UR6][R2.64+0x4] ;  /* 0x0000040602007981 */ /* 0x004ea2000c1e1900 */
[----:B------:R-:W0:Y:S01]  /*0070*/  S2UR UR5, SR_CgaCtaId ;  /* 0x00000000000579c3 */ /* 0x000e220000008800 */
[----:B------:R-:W-:Y:S01]  /*0080*/  UMOV UR4, 0x400 ;  /* 0x0000040000047882 */ /* 0x000fe20000000000 */
[C---:B------:R-:W-:Y:S01]  /*0090*/  ISETP.GT.U32.AND P0, PT, R8.reuse, 0x3, PT ;  /* 0x000000030800780c */ /* 0x040fe20003f04070 */
[C---:B------:R-:W-:Y:S01]  /*00a0*/  VIADD R4, R8.reuse, 0xffffffff ;  /* 0xffffffff08047836 */ /* 0x040fe20000000000 */
[----:B------:R-:W-:-:S04]  /*00b0*/  ISETP.GT.U32.AND P3, PT, R8, 0x1, PT ;  /* 0x000000010800780c */ /* 0x000fc80003f64070 */
[----:B------:R-:W-:Y:S01]  /*00c0*/  ISETP.GT.U32.AND P2, PT, R4, 0x2, PT ;  /* 0x000000020400780c */ /* 0x000fe20003f44070 */
[----:B0-----:R-:W-:-:S06]  /*00d0*/  ULEA UR4, UR5, UR4, 0x18 ;  /* 0x0000000405047291 */ /* 0x001fcc000f8ec0ff */
[----:B------:R-:W-:-:S05]  /*00e0*/  LEA R5, R8, UR4, 0x3 ;  /* 0x0000000408057c11 */ /* 0x000fca000f8e18ff */
[----:B--2---:R0:W-:Y:S01]  /*00f0*/  STS [R5+0x4], R0 ;  /* 0x0000040005007388 */ /* 0x0041e20000000800 */
[----:B------:R-:W-:Y:S01]  /*0100*/  BAR.SYNC.DEFER_BLOCKING 0x0 ;  /* 0x0000000000007b1d */ /* 0x000fe20000010000 */
[----:B0-----:R-:W-:-:S04]  /*0110*/  LOP3.LUT R0, R8, 0x3fe, RZ, 0xc0, !PT ;  /* 0x000003fe08007812 */ /* 0x001fc800078ec0ff */
[----:B------:R-:W-:Y:S01]  /*0120*/  ISETP.NE.AND P1, PT, R0, 0x2, PT ;  /* 0x000000020000780c */ /* 0x000fe20003f25270 */
[----:B------:R-:W0:Y:S02]  /*0130*/  @!P0 LDS.64 R6, [R5] ;  /* 0x0000000005068984 */ /* 0x000e240000000a00 */
[----:B0-----:R-:W-:Y:S01]  /*0140*/  @!P0 IMAD.IADD R4, R7, 0x1, R6 ;  /* 0x0000000107048824 */ /* 0x001fe200078e0206 */
[----:B------:R-:W-:Y:S06]  /*0150*/  @!P0 BAR.SYNC.DEFER_BLOCKING 0x0 ;  /* 0x0000000000008b1d */ /* 0x000fec0000010000 */
[----:B------:R0:W-:Y:S02]  /*0160*/  @!P0 STS [R5+0x4], R4 ;  /* 0x0000040405008388 */ /* 0x0001e40000000800 */
[----:B------:R-:W-:Y:S01]  /*0170*/  BAR.SYNC.DEFER_BLOCKING 0x0 ;  /* 0x0000000000007b1d */ /* 0x000fe20000010000 */
[----:B0-----:R-:W-:-:S05]  /*0180*/  @!P3 LEA R4, R8, UR4, 0x4 ;  /* 0x000000040804bc11 */ /* 0x001fca000f8e20ff */
[----:B------:R-:W-:Y:S04]  /*0190*/  @!P2 LDS R6, [R5+0x4] ;  /* 0x000004000506a984 */ /* 0x000fe80000000800 */
[----:B------:R-:W0:Y:S02]  /*01a0*/  @!P2 LDS R7, [R5+-0x4] ;  /* 0xfffffc000507a984 */ /* 0x000e240000000800 */
[----:B0-----:R-:W-:Y:S01]  /*01b0*/  @!P2 IMAD.IADD R6, R6, 0x1, R7 ;  /* 0x000000010606a824 */ /* 0x001fe200078e0207 */
[----:B------:R-:W-:Y:S06]  /*01c0*/  @!P2 BAR.SYNC.DEFER_BLOCKING 0x0 ;  /* 0x000000000000ab1d */ /* 0x000fec0000010000 */
[----:B------:R-:W-:Y:S02]  /*01d0*/  @!P2 STS [R5+0x4], R6 ;  /* 0x000004060500a388 */ /* 0x000fe40000000800 */
[----:B------:R-:W-:Y:S01]  /*01e0*/  BAR.SYNC.DEFER_BLOCKING 0x0 ;  /* 0x0000000000007b1d */ /* 0x000fe20000010000 */
[----:B------:R-:W-:-:S05]  /*01f0*/  ISETP.NE.AND P2, PT, R8, RZ, PT ;  /* 0x000000ff0800720c */ /* 0x000fca0003f45270 */
[----:B------:R-:W-:Y:S04]  /*0200*/  @!P1 LDS R0, [R5+0x4] ;  /* 0x0000040005009984 */ /* 0x000fe80000000800 */
[----:B------:R-:W0:Y:S02]  /*0210*/  @!P1 LDS R7, [R5+-0xc] ;  /* 0xfffff40005079984 */ /* 0x000e240000000800 */
[----:B0-----:R-:W-:Y:S01]  /*0220*/  @!P1 IADD3 R0, PT, PT, R0, R7, RZ ;  /* 0x0000000700009210 */ /* 0x001fe20007ffe0ff */
[----:B------:R-:W-:Y:S06]  /*0230*/  @!P1 BAR.SYNC.DEFER_BLOCKING 0x0 ;  /* 0x0000000000009b1d */ /* 0x000fec0000010000 */
[----:B------:R0:W-:Y:S02]  /*0240*/  @!P1 STS [R5+0x4], R0 ;  /* 0x0000040005009388 */ /* 0x0001e40000000800 */
[----:B------:R-:W-:Y:S06]  /*0250*/  BAR.SYNC.DEFER_BLOCKING 0x0 ;  /* 0x0000000000007b1d */ /* 0x000fec0000010000 */
[----:B------:R-:W-:Y:S05]  /*0260*/  @P2 BRA `(.L_x_0) ;  /* 0x0000000000242947 */ /* 0x000fea0003800000 */
[----:B------:R-:W-:Y:S01]  /*0270*/  STS [UR4+0x1c], RZ ;  /* 0x00001cffff007988 */ /* 0x000fe20008000804 */
[----:B------:R-:W-:Y:S05]  /*0280*/  WARPSYNC.ALL ;  /* 0x0000000000007948 */ /* 0x000fea0003800000 */
[----:B0-----:R-:W-:Y:S04]  /*0290*/  LDS R0, [UR4+0xc] ;  /* 0x00000c04ff007984 */ /* 0x001fe80008000800 */
[----:B------:R-:W0:Y:S01]  /*02a0*/  LDS R7, [UR4+0x1c] ;  /* 0x00001c04ff077984 */ /* 0x000e220008000800 */
[----:B------:R-:W-:Y:S01]  /*02b0*/  BAR.SYNC.DEFER_BLOCKING 0x0 ;  /* 0x0000000000007b1d */ /* 0x000fe20000010000 */
[----:B0-----:R-:W-:-:S05]  /*02c0*/  IMAD.IADD R0, R0, 0x1, R7 ;  /* 0x0000000100007824 */ /* 0x001fca00078e0207 */
[----:B------:R1:W-:Y:S04]  /*02d0*/  STS [UR4+0xc], R7 ;  /* 0x00000c07ff007988 */ /* 0x0003e80008000804 */
[----:B------:R1:W-:Y:S01]  /*02e0*/  STS [UR4+0x1c], R0 ;  /* 0x00001c00ff007988 */ /* 0x0003e20008000804 */
[----:B------:R-:W-:Y:S06]  /*02f0*/  BAR.SYNC.DEFER_BLOCKING 0x0 ;  /* 0x0000000000007b1d */ /* 0x000fec0000010000 */
.L_x_0:
[----:B------:R-:W-:Y:S05]  /*0300*/  WARPSYNC.ALL ;  /* 0x0000000000007948 */ /* 0x000fea0003800000 */
[----:B------:R-:W-:Y:S06]  /*0310*/  BAR.SYNC.DEFER_BLOCKING 0x0 ;  /* 0x0000000000007b1d */ /* 0x000fec0000010000 */
[----:B01----:R-:W-:Y:S04]  /*0320*/  @!P3 LDS R0, [R4+0x4] ;  /* 0x000004000400b984 */ /* 0x003fe80000000800 */
[----:B------:R-:W0:Y:S01]  /*0330*/  @!P3 LDS R7, [R4+0xc] ;  /* 0x00000c000407b984 */ /* 0x000e220000000800 */
[----:B------:R-:W-:Y:S01]  /*0340*/  @!P3 BAR.SYNC.DEFER_BLOCKING 0x0 ;  /* 0x000000000000bb1d */ /* 0x000fe20000010000 */
[----:B0-----:R-:W-:-:S05]  /*0350*/  @!P3 IMAD.IADD R9, R7, 0x1, R0 ;  /* 0x000000010709b824 */ /* 0x001fca00078e0200 */
[----:B------:R-:W-:Y:S04]  /*0360*/  @!P3 STS [R4+0x4], R7 ;  /* 0x000004070400b388 */ /* 0x000fe80000000800 */
[----:B------:R-:W-:Y:S01]  /*0370*/  @!P3 STS [R4+0xc], R9 ;  /* 0x00000c090400b388 */ /* 0x000fe20000000800 */
[----:B------:R-:W-:Y:S08]  /*0380*/  @!P3 BAR.SYNC.DEFER_BLOCKING 0x0 ;  /* 0x000000000000bb1d */ /* 0x000ff00000010000 */
[----:B------:R-:W-:Y:S06]  /*0390*/  BAR.SYNC.DEFER_BLOCKING 0x0 ;  /* 0x0000000000007b1d */ /* 0x000fec0000010000 */
[----:B------:R-:W0:Y:S02]  /*03a0*/  @!P0 LDS.64 R10, [R5] ;  /* 0x00000000050a8984 */ /* 0x000e240000000a00 */
[----:B0-----:R-:W-:Y:S01]  /*03b0*/  @!P0 IADD3 R13, PT, PT, R11, R10, RZ ;  /* 0x0000000a0b0d8210 */ /* 0x001fe20007ffe0ff */
[----:B------:R-:W-:Y:S01]  /*03c0*/  IMAD.MOV.U32 R12, RZ, RZ, R11 ;  /* 0x000000ffff0c7224 */ /* 0x000fe200078e000b */
[----:B------:R-:W-:Y:S06]  /*03d0*/  @!P0 BAR.SYNC.DEFER_BLOCKING 0x0 ;  /* 0x0000000000008b1d */ /* 0x000fec0000010000 */
[----:B------:R-:W-:Y:S02]  /*03e0*/  @!P0 STS.64 [R5], R12 ;  /* 0x0000000c05008388 */ /* 0x000fe40000000a00 */
[----:B------:R-:W-:Y:S08]  /*03f0*/  @!P0 BAR.SYNC.DEFER_BLOCKING 0x0 ;  /* 0x0000000000008b1d */ /* 0x000ff00000010000 */
[----:B------:R-:W-:Y:S06]  /*0400*/  BAR.SYNC.DEFER_BLOCKING 0x0 ;  /* 0x0000000000007b1d */ /* 0x000fec0000010000 */
[----:B------:R-:W0:Y:S04]  /*0410*/  LDS R9, [R5+0x4] ;  /* 0x0000040005097984 */ /* 0x000e280000000800 */
[----:B0-----:R-:W-:Y:S01]  /*0420*/  STG.E desc[UR6][R2.64+0x4], R9 ;  /* 0x0000040902007986 */ /* 0x001fe2000c101906 */
[----:B------:R-:W-:Y:S05]  /*0430*/  EXIT ;  /* 0x000000000000794d */ /* 0x000fea0003800000 */
.L_x_1:
[----:B------:R-:W-:-:S00]  /*0440*/  BRA `(.L_x_1) ;  /* 0xfffffffc00fc7947 */ /* 0x000fc0000383ffff */
[----:B------:R-:W-:-:S00]  /*0450*/  NOP ;  /* 0x0000000000007918 */ /* 0x000fc00000000000 */
        /* <DEDUP_REMOVED lines=10> */
.L_x_2:


//--------------------- .nv.shared._Z14exclusive_scanPi --------------------------
	.section	.nv.shared._Z14exclusive_scanPi,"aw",@nobits
	.sectionflags	@""
	.align	4
.nv.shared._Z14exclusive_scanPi:
	.zero		1056


//--------------------- .nv.shared.reserved.0     --------------------------
	.section	.nv.shared.reserved.0,"aw",@nobits
	.weak		__nv_reservedSMEM_offset_0_alias
	.size		__nv_reservedSMEM_offset_0_alias, 0, 64
	.other		__nv_reservedSMEM_offset_0_alias,@"STO_CUDA_RESERVED_SHARED STV_DEFAULT"
__nv_reservedSMEM_offset_0_alias:
	.zero		0
	.zero		64


//--------------------- .nv.constant0._Z14exclusive_scanPi --------------------------
	.section	.nv.constant0._Z14exclusive_scanPi,"a",@progbits
	.sectionflags	@""
	.align	4
.nv.constant0._Z14exclusive_scanPi:
	.zero		904


//--------------------- SYMBOLS --------------------------

	.type		.nv.reservedSmem.offset0,@object
	.size		.nv.reservedSmem.offset0,0x4
	.type		.nv.reservedSmem.cap,@object
	.size		.nv.reservedSmem.cap,0x4
